//
// Generated by NVIDIA NVVM Compiler
//
// Compiler Build ID: CL-36424714
// Cuda compilation tools, release 13.0, V13.0.88
// Based on NVVM 20.0.0
//

.version 9.0
.target sm_100
.address_size 64

	// .globl	_Z9helloCUDAv
.extern .func  (.param .b32 func_retval0) vprintf
(
	.param .b64 vprintf_param_0,
	.param .b64 vprintf_param_1
)
;
.global .align 1 .b8 $str[47] = {72, 101, 108, 108, 111, 32, 102, 114, 111, 109, 32, 67, 85, 68, 65, 32, 107, 101, 114, 110, 101, 108, 33, 32, 66, 108, 111, 99, 107, 58, 32, 37, 100, 44, 32, 84, 104, 114, 101, 97, 100, 58, 32, 37, 100, 10};

.visible .entry _Z9helloCUDAv()
{
	.local .align 8 .b8 	__local_depot0[8];
	.reg .b64 	%SP;
	.reg .b64 	%SPL;
	.reg .b32 	%r<5>;
	.reg .b64 	%rd<5>;

	mov.u64 	%SPL, __local_depot0;
	cvta.local.u64 	%SP, %SPL;
	add.u64 	%rd1, %SP, 0;
	add.u64 	%rd2, %SPL, 0;
	mov.u32 	%r1, %ctaid.x;
	mov.u32 	%r2, %tid.x;
	st.local.v2.u32 	[%rd2], {%r1, %r2};
	mov.u64 	%rd3, $str;
	cvta.global.u64 	%rd4, %rd3;
	{ // callseq 0, 0
	.param .b64 param0;
	st.param.b64 	[param0], %rd4;
	.param .b64 param1;
	st.param.b64 	[param1], %rd1;
	.param .b32 retval0;
	call.uni (retval0), 
	vprintf, 
	(
	param0, 
	param1
	);
	ld.param.b32 	%r3, [retval0];
	} // callseq 0
	ret;

}


// ===== COMPILED SASS (sm_100) =====

	.target	sm_100

	.elftype	@"ET_EXEC"


//--------------------- .note.nv.tkinfo           --------------------------
	.section	.note.nv.tkinfo,"",@"SHT_NOTE"
	.sectionflags	@"SHF_NOTE_NV_TKINFO"
	.tkinfo
        /*0018*/ 	.word	0x00000002
        /*0030*/ 	.string	""
        /*0030*/ 	.string	"ptxas"
        /*0030*/ 	.string	"Cuda compilation tools, release 13.0, V13.0.88"
        /*0030*/ 	.string	"Build cuda_13.0.r13.0/compiler.36424714_0"
        /*0030*/ 	.string	"-arch sm_100 -m 64 "



//--------------------- .note.nv.cuinfo           --------------------------
	.section	.note.nv.cuinfo,"",@"SHT_NOTE"
	.sectionflags	@"SHF_NOTE_NV_CUINFO"
        /*0018*/ 	.short	0x0002
        /*001a*/ 	.short	0x0064
        /*001c*/ 	.short	0x0082
	.zero		2


//--------------------- .nv.info                  --------------------------
	.section	.nv.info,"",@"SHT_CUDA_INFO"
	.align	4


	//----- nvinfo : EIATTR_REGCOUNT
	.align		4
        /*0000*/ 	.byte	0x04, 0x2f
        /*0002*/ 	.short	(.L_2 - .L_1)
	.align		4
.L_1:
        /*0004*/ 	.word	index@(_Z9helloCUDAv)
        /*0008*/ 	.word	0x00000018


	//----- nvinfo : EIATTR_FRAME_SIZE
	.align		4
.L_2:
        /*000c*/ 	.byte	0x04, 0x11
        /*000e*/ 	.short	(.L_4 - .L_3)
	.align		4
.L_3:
        /*0010*/ 	.word	index@(_Z9helloCUDAv)
        /*0014*/ 	.word	0x00000008


	//----- nvinfo : EIATTR_MIN_STACK_SIZE
	.align		4
.L_4:
        /*0018*/ 	.byte	0x04, 0x12
        /*001a*/ 	.short	(.L_6 - .L_5)
	.align		4
.L_5:
        /*001c*/ 	.word	index@(_Z9helloCUDAv)
        /*0020*/ 	.word	0x00000008
.L_6:


//--------------------- .nv.compat                --------------------------
	.section	.nv.compat,"",@"SHT_CUDA_COMPAT_INFO"
	.align	4
        /*0000*/ 	.byte	0x02, 0x09, 0x00, 0x00, 0x02, 0x02, 0x01, 0x00, 0x02, 0x05, 0x05, 0x00, 0x03, 0x07, 0x01, 0x01
        /*0010*/ 	.byte	0x02, 0x03, 0x00, 0x00, 0x02, 0x06, 0x01, 0x00, 0x04, 0x0b, 0x08, 0x00, 0x09, 0x00, 0x00, 0x00
        /*0020*/ 	.byte	0x00, 0x00, 0x00, 0x00


//--------------------- .nv.info._Z9helloCUDAv    --------------------------
	.section	.nv.info._Z9helloCUDAv,"",@"SHT_CUDA_INFO"
	.sectionflags	@""
	.align	4


	//----- nvinfo : EIATTR_CUDA_API_VERSION
	.align		4
        /*0000*/ 	.byte	0x04, 0x37
        /*0002*/ 	.short	(.L_8 - .L_7)
.L_7:
        /*0004*/ 	.word	0x00000082


	//----- nvinfo : EIATTR_SPARSE_MMA_MASK
	.align		4
.L_8:
        /*0008*/ 	.byte	0x03, 0x50
        /*000a*/ 	.short	0x0000


	//----- nvinfo : EIATTR_MAXREG_COUNT
	.align		4
        /*000c*/ 	.byte	0x03, 0x1b
        /*000e*/ 	.short	0x00ff


	//----- nvinfo : EIATTR_EXTERNS
	.align		4
        /*0010*/ 	.byte	0x04, 0x0f
        /*0012*/ 	.short	(.L_10 - .L_9)


	//   ....[0]....
	.align		4
.L_9:
        /*0014*/ 	.word	index@(vprintf)


	//----- nvinfo : EIATTR_MERCURY_ISA_VERSION
	.align		4
.L_10:
        /*0018*/ 	.byte	0x03, 0x5f
        /*001a*/ 	.short	0x0101


	//----- nvinfo : EIATTR_VRC_CTA_INIT_COUNT
	.align		4
        /*001c*/ 	.byte	0x02, 0x4a
	.zero		1
	.zero		1


	//----- nvinfo : EIATTR_SYSCALL_OFFSETS
	.align		4
        /*0020*/ 	.byte	0x04, 0x46
        /*0022*/ 	.short	(.L_12 - .L_11)


	//   ....[0]....
.L_11:
        /*0024*/ 	.word	0x000000f0


	//----- nvinfo : EIATTR_EXIT_INSTR_OFFSETS
	.align		4
.L_12:
        /*0028*/ 	.byte	0x04, 0x1c
        /*002a*/ 	.short	(.L_14 - .L_13)


	//   ....[0]....
.L_13:
        /*002c*/ 	.word	0x00000100


	//----- nvinfo : EIATTR_SW_WAR
	.align		4
.L_14:
        /*0030*/ 	.byte	0x04, 0x36
        /*0032*/ 	.short	(.L_16 - .L_15)
.L_15:
        /*0034*/ 	.word	0x00000008
.L_16:


//--------------------- .nv.callgraph             --------------------------
	.section	.nv.callgraph,"",@"SHT_CUDA_CALLGRAPH"
	.align	4
	.sectionentsize	8
	.align		4
        /*0000*/ 	.word	0x00000000
	.align		4
        /*0004*/ 	.word	0xffffffff
	.align		4
        /*0008*/ 	.word	index@(_Z9helloCUDAv)
	.align		4
        /*000c*/ 	.word	index@(vprintf)
	.align		4
        /*0010*/ 	.word	0x00000000
	.align		4
        /*0014*/ 	.word	0xfffffffe
	.align		4
        /*0018*/ 	.word	0x00000000
	.align		4
        /*001c*/ 	.word	0xfffffffd
	.align		4
        /*0020*/ 	.word	0x00000000
	.align		4
        /*0024*/ 	.word	0xfffffffc


//--------------------- .nv.constant4             --------------------------
	.section	.nv.constant4,"a",@progbits
	.align	8
	.align		8
.nv.constant4:
        /*0000*/ 	.dword	vprintf
	.align		8
        /*0008*/ 	.dword	$str


//--------------------- .text._Z9helloCUDAv       --------------------------
	.section	.text._Z9helloCUDAv,"ax",@progbits
	.align	128
        .global         _Z9helloCUDAv
        .type           _Z9helloCUDAv,@function
        .size           _Z9helloCUDAv,(.L_x_2 - _Z9helloCUDAv)
        .other          _Z9helloCUDAv,@"STO_CUDA_ENTRY STV_DEFAULT"
_Z9helloCUDAv:
.text._Z9helloCUDAv:
[----:B------:R-:W0:Y:S01]  /*0000*/  LDC R1, c[0x0][0x37c] ;  /* 0x0000df00ff017b82 */ /* 0x000e220000000800 */
[----:B------:R-:W1:Y:S01]  /*0010*/  S2R R8, SR_CTAID.X ;  /* 0x0000000000087919 */ /* 0x000e620000002500 */
[----:B0-----:R-:W-:Y:S01]  /*0020*/  VIADD R1, R1, 0xfffffff8 ;  /* 0xfffffff801017836 */ /* 0x001fe20000000000 */
[----:B------:R-:W-:Y:S01]  /*0030*/  MOV R0, 0x0 ;  /* 0x0000000000007802 */ /* 0x000fe20000000f00 */
[----:B------:R-:W0:Y:S01]  /*0040*/  LDCU UR4, c[0x0][0x2f8] ;  /* 0x00005f00ff0477ac */ /* 0x000e220008000800 */
[----:B------:R-:W1:Y:S03]  /*0050*/  S2R R9, SR_TID.X ;  /* 0x0000000000097919 */ /* 0x000e660000002100 */
[----:B------:R2:W3:Y:S01]  /*0060*/  LDC.64 R2, c[0x4][R0] ;  /* 0x0100000000027b82 */ /* 0x0004e20000000a00 */
[----:B------:R-:W4:Y:S01]  /*0070*/  LDCU.64 UR6, c[0x4][0x8] ;  /* 0x01000100ff0677ac */ /* 0x000f220008000a00 */
[----:B------:R-:W5:Y:S01]  /*0080*/  LDCU UR5, c[0x0][0x2fc] ;  /* 0x00005f80ff0577ac */ /* 0x000f620008000800 */
[----:B0-----:R-:W-:Y:S01]  /*0090*/  IADD3 R6, P0, PT, R1, UR4, RZ ;  /* 0x0000000401067c10 */ /* 0x001fe2000ff1e0ff */
[----:B----4-:R-:W-:Y:S01]  /*00a0*/  IMAD.U32 R4, RZ, RZ, UR6 ;  /* 0x00000006ff047e24 */ /* 0x010fe2000f8e00ff */
[----:B------:R-:W-:-:S03]  /*00b0*/  MOV R5, UR7 ;  /* 0x0000000700057c02 */ /* 0x000fc60008000f00 */
[----:B-----5:R-:W-:Y:S01]  /*00c0*/  IMAD.X R7, RZ, RZ, UR5, P0 ;  /* 0x00000005ff077e24 */ /* 0x020fe200080e06ff */
[----:B-1----:R2:W-:Y:S07]  /*00d0*/  STL.64 [R1], R8 ;  /* 0x0000000801007387 */ /* 0x0025ee0000100a00 */
[----:B------:R-:W-:-:S07]  /*00e0*/  LEPC R20, `(.L_x_0) ;  /* 0x000000001014794e */ /* 0x000fce0000000000 */
[----:B--23--:R-:W-:Y:S05]  /*00f0*/  CALL.ABS.NOINC R2 ;  /* 0x0000000002007343 */ /* 0x00cfea0003c00000 */
.L_x_0:
[----:B------:R-:W-:Y:S05]  /*0100*/  EXIT ;  /* 0x000000000000794d */ /* 0x000fea0003800000 */
.L_x_1:
[----:B------:R-:W-:-:S00]  /*0110*/  BRA `(.L_x_1) ;  /* 0xfffffffc00fc7947 */ /* 0x000fc0000383ffff */
[----:B------:R-:W-:-:S00]  /*0120*/  NOP ;  /* 0x0000000000007918 */ /* 0x000fc00000000000 */
        /* <DEDUP_REMOVED lines=13> */
.L_x_2:


//--------------------- .nv.global.init           --------------------------
	.section	.nv.global.init,"aw",@progbits
.nv.global.init:
	.type		$str,@object
	.size		$str,(.L_0 - $str)
$str:
        /*0000*/ 	.byte	0x48, 0x65, 0x6c, 0x6c, 0x6f, 0x20, 0x66, 0x72, 0x6f, 0x6d, 0x20, 0x43, 0x55, 0x44, 0x41, 0x20
        /*0010*/ 	.byte	0x6b, 0x65, 0x72, 0x6e, 0x65, 0x6c, 0x21, 0x20, 0x42, 0x6c, 0x6f, 0x63, 0x6b, 0x3a, 0x20, 0x25
        /*0020*/ 	.byte	0x64, 0x2c, 0x20, 0x54, 0x68, 0x72, 0x65, 0x61, 0x64, 0x3a, 0x20, 0x25, 0x64, 0x0a, 0x00
.L_0:


//--------------------- .nv.shared.reserved.0     --------------------------
	.section	.nv.shared.reserved.0,"aw",@nobits
	.weak		__nv_reservedSMEM_offset_0_alias
	.size		__nv_reservedSMEM_offset_0_alias, 0, 64
	.other		__nv_reservedSMEM_offset_0_alias,@"STO_CUDA_RESERVED_SHARED STV_DEFAULT"
__nv_reservedSMEM_offset_0_alias:
	.zero		0
	.zero		64


//--------------------- .nv.constant0._Z9helloCUDAv --------------------------
	.section	.nv.constant0._Z9helloCUDAv,"a",@progbits
	.sectionflags	@""
	.align	4
.nv.constant0._Z9helloCUDAv:
	.zero		896


//--------------------- SYMBOLS --------------------------

	.type		.nv.reservedSmem.offset0,@object
	.size		.nv.reservedSmem.offset0,0x4
	.type		vprintf,@function
